//
// Generated by NVIDIA NVVM Compiler
//
// Compiler Build ID: CL-36424714
// Cuda compilation tools, release 13.0, V13.0.88
// Based on NVVM 20.0.0
//

.version 9.0
.target sm_100
.address_size 64

	// .globl	_Z19column_reduce_transPfS_
// _ZZ19column_reduce_transPfS_E5sdata has been demoted

.visible .entry _Z19column_reduce_transPfS_(
	.param .u64 .ptr .align 1 _Z19column_reduce_transPfS__param_0,
	.param .u64 .ptr .align 1 _Z19column_reduce_transPfS__param_1
)
{
	.reg .pred 	%p<7>;
	.reg .b32 	%r<36>;
	.reg .b32 	%f<49>;
	.reg .b64 	%rd<39>;
	// demoted variable
	.shared .align 4 .b8 _ZZ19column_reduce_transPfS_E5sdata[2048];
	ld.param.u64 	%rd3, [_Z19column_reduce_transPfS__param_0];
	ld.param.u64 	%rd2, [_Z19column_reduce_transPfS__param_1];
	cvta.to.global.u64 	%rd1, %rd3;
	mov.u32 	%r12, %ctaid.x;
	mov.u32 	%r13, %ntid.x;
	mov.u32 	%r1, %tid.x;
	mad.lo.s32 	%r2, %r12, %r13, %r1;
	mov.u32 	%r3, %tid.y;
	mad.lo.s32 	%r14, %r3, 1310720, %r2;
	add.s32 	%r34, %r14, 20480;
	mov.f32 	%f48, 0f00000000;
	mov.b32 	%r35, 20480;
$L__BB0_1:
	add.s32 	%r15, %r34, -20480;
	mul.wide.u32 	%rd4, %r15, 4;
	add.s64 	%rd5, %rd1, %rd4;
	ld.global.f32 	%f4, [%rd5];
	add.f32 	%f5, %f48, %f4;
	add.s32 	%r16, %r34, -17920;
	mul.wide.u32 	%rd6, %r16, 4;
	add.s64 	%rd7, %rd1, %rd6;
	ld.global.f32 	%f6, [%rd7];
	add.f32 	%f7, %f5, %f6;
	add.s32 	%r17, %r34, -15360;
	mul.wide.u32 	%rd8, %r17, 4;
	add.s64 	%rd9, %rd1, %rd8;
	ld.global.f32 	%f8, [%rd9];
	add.f32 	%f9, %f7, %f8;
	add.s32 	%r18, %r34, -12800;
	mul.wide.u32 	%rd10, %r18, 4;
	add.s64 	%rd11, %rd1, %rd10;
	ld.global.f32 	%f10, [%rd11];
	add.f32 	%f11, %f9, %f10;
	add.s32 	%r19, %r34, -10240;
	mul.wide.u32 	%rd12, %r19, 4;
	add.s64 	%rd13, %rd1, %rd12;
	ld.global.f32 	%f12, [%rd13];
	add.f32 	%f13, %f11, %f12;
	add.s32 	%r20, %r34, -7680;
	mul.wide.u32 	%rd14, %r20, 4;
	add.s64 	%rd15, %rd1, %rd14;
	ld.global.f32 	%f14, [%rd15];
	add.f32 	%f15, %f13, %f14;
	add.s32 	%r21, %r34, -5120;
	mul.wide.u32 	%rd16, %r21, 4;
	add.s64 	%rd17, %rd1, %rd16;
	ld.global.f32 	%f16, [%rd17];
	add.f32 	%f17, %f15, %f16;
	add.s32 	%r22, %r34, -2560;
	mul.wide.u32 	%rd18, %r22, 4;
	add.s64 	%rd19, %rd1, %rd18;
	ld.global.f32 	%f18, [%rd19];
	add.f32 	%f19, %f17, %f18;
	add.s32 	%r23, %r34, 17920;
	mul.wide.u32 	%rd20, %r34, 4;
	add.s64 	%rd21, %rd1, %rd20;
	ld.global.f32 	%f20, [%rd21];
	add.f32 	%f21, %f19, %f20;
	add.s32 	%r24, %r34, 2560;
	mul.wide.u32 	%rd22, %r24, 4;
	add.s64 	%rd23, %rd1, %rd22;
	ld.global.f32 	%f22, [%rd23];
	add.f32 	%f23, %f21, %f22;
	add.s32 	%r25, %r34, 5120;
	mul.wide.u32 	%rd24, %r25, 4;
	add.s64 	%rd25, %rd1, %rd24;
	ld.global.f32 	%f24, [%rd25];
	add.f32 	%f25, %f23, %f24;
	add.s32 	%r26, %r34, 7680;
	mul.wide.u32 	%rd26, %r26, 4;
	add.s64 	%rd27, %rd1, %rd26;
	ld.global.f32 	%f26, [%rd27];
	add.f32 	%f27, %f25, %f26;
	add.s32 	%r27, %r34, 10240;
	mul.wide.u32 	%rd28, %r27, 4;
	add.s64 	%rd29, %rd1, %rd28;
	ld.global.f32 	%f28, [%rd29];
	add.f32 	%f29, %f27, %f28;
	add.s32 	%r28, %r34, 12800;
	mul.wide.u32 	%rd30, %r28, 4;
	add.s64 	%rd31, %rd1, %rd30;
	ld.global.f32 	%f30, [%rd31];
	add.f32 	%f31, %f29, %f30;
	add.s32 	%r29, %r34, 15360;
	mul.wide.u32 	%rd32, %r29, 4;
	add.s64 	%rd33, %rd1, %rd32;
	ld.global.f32 	%f32, [%rd33];
	add.f32 	%f33, %f31, %f32;
	mul.wide.u32 	%rd34, %r23, 4;
	add.s64 	%rd35, %rd1, %rd34;
	ld.global.f32 	%f34, [%rd35];
	add.f32 	%f48, %f33, %f34;
	add.s32 	%r35, %r35, 40960;
	add.s32 	%r34, %r34, 40960;
	setp.ne.s32 	%p1, %r35, 1331200;
	@%p1 bra 	$L__BB0_1;
	shl.b32 	%r30, %r1, 6;
	mov.u32 	%r31, _ZZ19column_reduce_transPfS_E5sdata;
	add.s32 	%r9, %r31, %r30;
	shl.b32 	%r32, %r3, 2;
	add.s32 	%r10, %r9, %r32;
	st.shared.f32 	[%r10], %f48;
	bar.sync 	0;
	setp.gt.u32 	%p2, %r3, 7;
	@%p2 bra 	$L__BB0_4;
	ld.shared.f32 	%f35, [%r10+32];
	ld.shared.f32 	%f36, [%r10];
	add.f32 	%f37, %f35, %f36;
	st.shared.f32 	[%r10], %f37;
$L__BB0_4:
	bar.sync 	0;
	setp.gt.u32 	%p3, %r3, 3;
	@%p3 bra 	$L__BB0_6;
	ld.shared.f32 	%f38, [%r10+16];
	ld.shared.f32 	%f39, [%r10];
	add.f32 	%f40, %f38, %f39;
	st.shared.f32 	[%r10], %f40;
$L__BB0_6:
	bar.sync 	0;
	setp.gt.u32 	%p4, %r3, 1;
	@%p4 bra 	$L__BB0_8;
	ld.shared.f32 	%f41, [%r10+8];
	ld.shared.f32 	%f42, [%r10];
	add.f32 	%f43, %f41, %f42;
	st.shared.f32 	[%r10], %f43;
$L__BB0_8:
	bar.sync 	0;
	setp.ne.s32 	%p5, %r3, 0;
	@%p5 bra 	$L__BB0_10;
	ld.shared.f32 	%f44, [%r9+4];
	ld.shared.f32 	%f45, [%r10];
	add.f32 	%f46, %f44, %f45;
	st.shared.f32 	[%r10], %f46;
$L__BB0_10:
	bar.sync 	0;
	and.b32  	%r33, %r3, 15;
	setp.ne.s32 	%p6, %r33, 0;
	@%p6 bra 	$L__BB0_12;
	ld.shared.f32 	%f47, [%r9];
	cvta.to.global.u64 	%rd36, %rd2;
	mul.wide.s32 	%rd37, %r2, 4;
	add.s64 	%rd38, %rd36, %rd37;
	st.global.f32 	[%rd38], %f47;
$L__BB0_12:
	ret;

}


// ===== COMPILED SASS (sm_100) =====

	.target	sm_100

	.elftype	@"ET_EXEC"


//--------------------- .note.nv.tkinfo           --------------------------
	.section	.note.nv.tkinfo,"",@"SHT_NOTE"
	.sectionflags	@"SHF_NOTE_NV_TKINFO"
	.tkinfo
        /*0018*/ 	.word	0x00000002
        /*0030*/ 	.string	""
        /*0030*/ 	.string	"ptxas"
        /*0030*/ 	.string	"Cuda compilation tools, release 13.0, V13.0.88"
        /*0030*/ 	.string	"Build cuda_13.0.r13.0/compiler.36424714_0"
        /*0030*/ 	.string	"-arch sm_100 -m 64 "



//--------------------- .note.nv.cuinfo           --------------------------
	.section	.note.nv.cuinfo,"",@"SHT_NOTE"
	.sectionflags	@"SHF_NOTE_NV_CUINFO"
        /*0018*/ 	.short	0x0002
        /*001a*/ 	.short	0x0064
        /*001c*/ 	.short	0x0082
	.zero		2


//--------------------- .nv.info                  --------------------------
	.section	.nv.info,"",@"SHT_CUDA_INFO"
	.align	4


	//----- nvinfo : EIATTR_REGCOUNT
	.align		4
        /*0000*/ 	.byte	0x04, 0x2f
        /*0002*/ 	.short	(.L_1 - .L_0)
	.align		4
.L_0:
        /*0004*/ 	.word	index@(_Z19column_reduce_transPfS_)
        /*0008*/ 	.word	0x00000020


	//----- nvinfo : EIATTR_FRAME_SIZE
	.align		4
.L_1:
        /*000c*/ 	.byte	0x04, 0x11
        /*000e*/ 	.short	(.L_3 - .L_2)
	.align		4
.L_2:
        /*0010*/ 	.word	index@(_Z19column_reduce_transPfS_)
        /*0014*/ 	.word	0x00000000


	//----- nvinfo : EIATTR_MIN_STACK_SIZE
	.align		4
.L_3:
        /*0018*/ 	.byte	0x04, 0x12
        /*001a*/ 	.short	(.L_5 - .L_4)
	.align		4
.L_4:
        /*001c*/ 	.word	index@(_Z19column_reduce_transPfS_)
        /*0020*/ 	.word	0x00000000
.L_5:


//--------------------- .nv.compat                --------------------------
	.section	.nv.compat,"",@"SHT_CUDA_COMPAT_INFO"
	.align	4
        /*0000*/ 	.byte	0x02, 0x09, 0x00, 0x00, 0x02, 0x02, 0x01, 0x00, 0x02, 0x05, 0x05, 0x00, 0x03, 0x07, 0x01, 0x01
        /*0010*/ 	.byte	0x02, 0x03, 0x00, 0x00, 0x02, 0x06, 0x01, 0x00, 0x04, 0x0b, 0x08, 0x00, 0x09, 0x00, 0x00, 0x00
        /*0020*/ 	.byte	0x00, 0x00, 0x00, 0x00


//--------------------- .nv.info._Z19column_reduce_transPfS_ --------------------------
	.section	.nv.info._Z19column_reduce_transPfS_,"",@"SHT_CUDA_INFO"
	.sectionflags	@""
	.align	4


	//----- nvinfo : EIATTR_CUDA_API_VERSION
	.align		4
        /*0000*/ 	.byte	0x04, 0x37
        /*0002*/ 	.short	(.L_7 - .L_6)
.L_6:
        /*0004*/ 	.word	0x00000082


	//----- nvinfo : EIATTR_KPARAM_INFO
	.align		4
.L_7:
        /*0008*/ 	.byte	0x04, 0x17
        /*000a*/ 	.short	(.L_9 - .L_8)
.L_8:
        /*000c*/ 	.word	0x00000000
        /*0010*/ 	.short	0x0001
        /*0012*/ 	.short	0x0008
        /*0014*/ 	.byte	0x00, 0xf5, 0x21, 0x00


	//----- nvinfo : EIATTR_KPARAM_INFO
	.align		4
.L_9:
        /*0018*/ 	.byte	0x04, 0x17
        /*001a*/ 	.short	(.L_11 - .L_10)
.L_10:
        /*001c*/ 	.word	0x00000000
        /*0020*/ 	.short	0x0000
        /*0022*/ 	.short	0x0000
        /*0024*/ 	.byte	0x00, 0xf5, 0x21, 0x00


	//----- nvinfo : EIATTR_SPARSE_MMA_MASK
	.align		4
.L_11:
        /*0028*/ 	.byte	0x03, 0x50
        /*002a*/ 	.short	0x0000


	//----- nvinfo : EIATTR_MAXREG_COUNT
	.align		4
        /*002c*/ 	.byte	0x03, 0x1b
        /*002e*/ 	.short	0x00ff


	//----- nvinfo : EIATTR_NUM_BARRIERS
	.align		4
        /*0030*/ 	.byte	0x02, 0x4c
        /*0032*/ 	.byte	0x01
	.zero		1


	//----- nvinfo : EIATTR_MERCURY_ISA_VERSION
	.align		4
        /*0034*/ 	.byte	0x03, 0x5f
        /*0036*/ 	.short	0x0101


	//----- nvinfo : EIATTR_VRC_CTA_INIT_COUNT
	.align		4
        /*0038*/ 	.byte	0x02, 0x4a
	.zero		1
	.zero		1


	//----- nvinfo : EIATTR_EXIT_INSTR_OFFSETS
	.align		4
        /*003c*/ 	.byte	0x04, 0x1c
        /*003e*/ 	.short	(.L_13 - .L_12)


	//   ....[0]....
.L_12:
        /*0040*/ 	.word	0x000006f0


	//   ....[1]....
        /*0044*/ 	.word	0x00000740


	//----- nvinfo : EIATTR_CBANK_PARAM_SIZE
	.align		4
.L_13:
        /*0048*/ 	.byte	0x03, 0x19
        /*004a*/ 	.short	0x0010


	//----- nvinfo : EIATTR_PARAM_CBANK
	.align		4
        /*004c*/ 	.byte	0x04, 0x0a
        /*004e*/ 	.short	(.L_15 - .L_14)
	.align		4
.L_14:
        /*0050*/ 	.word	index@(.nv.constant0._Z19column_reduce_transPfS_)
        /*0054*/ 	.short	0x0380
        /*0056*/ 	.short	0x0010


	//----- nvinfo : EIATTR_SW_WAR
	.align		4
.L_15:
        /*0058*/ 	.byte	0x04, 0x36
        /*005a*/ 	.short	(.L_17 - .L_16)
.L_16:
        /*005c*/ 	.word	0x00000008
.L_17:


//--------------------- .nv.callgraph             --------------------------
	.section	.nv.callgraph,"",@"SHT_CUDA_CALLGRAPH"
	.align	4
	.sectionentsize	8
	.align		4
        /*0000*/ 	.word	0x00000000
	.align		4
        /*0004*/ 	.word	0xffffffff
	.align		4
        /*0008*/ 	.word	0x00000000
	.align		4
        /*000c*/ 	.word	0xfffffffe
	.align		4
        /*0010*/ 	.word	0x00000000
	.align		4
        /*0014*/ 	.word	0xfffffffd
	.align		4
        /*0018*/ 	.word	0x00000000
	.align		4
        /*001c*/ 	.word	0xfffffffc


//--------------------- .text._Z19column_reduce_transPfS_ --------------------------
	.section	.text._Z19column_reduce_transPfS_,"ax",@progbits
	.align	128
        .global         _Z19column_reduce_transPfS_
        .type           _Z19column_reduce_transPfS_,@function
        .size           _Z19column_reduce_transPfS_,(.L_x_2 - _Z19column_reduce_transPfS_)
        .other          _Z19column_reduce_transPfS_,@"STO_CUDA_ENTRY STV_DEFAULT"
_Z19column_reduce_transPfS_:
.text._Z19column_reduce_transPfS_:
[----:B------:R-:W-:Y:S01]  /*0000*/  LDC R1, c[0x0][0x37c] ;  /* 0x0000df00ff017b82 */ /* 0x000fe20000000800 */
[----:B------:R-:W0:Y:S07]  /*0010*/  S2R R0, SR_TID.X ;  /* 0x0000000000007919 */ /* 0x000e2e0000002100 */
[----:B------:R-:W0:Y:S01]  /*0020*/  S2UR UR4, SR_CTAID.X ;  /* 0x00000000000479c3 */ /* 0x000e220000002500 */
[----:B------:R-:W-:Y:S01]  /*0030*/  HFMA2 R4, -RZ, RZ, 0, 0 ;  /* 0x00000000ff047431 */ /* 0x000fe200000001ff */
[----:B------:R-:W1:Y:S01]  /*0040*/  LDCU.64 UR6, c[0x0][0x358] ;  /* 0x00006b00ff0677ac */ /* 0x000e620008000a00 */
[----:B------:R-:W2:Y:S05]  /*0050*/  S2R R2, SR_TID.Y ;  /* 0x0000000000027919 */ /* 0x000eaa0000002200 */
[----:B------:R-:W0:Y:S02]  /*0060*/  LDC R3, c[0x0][0x360] ;  /* 0x0000d800ff037b82 */ /* 0x000e240000000800 */
[----:B0-----:R-:W-:Y:S01]  /*0070*/  IMAD R3, R3, UR4, R0 ;  /* 0x0000000403037c24 */ /* 0x001fe2000f8e0200 */
[----:B------:R-:W-:-:S03]  /*0080*/  UMOV UR4, 0x5000 ;  /* 0x0000500000047882 */ /* 0x000fc60000000000 */
[----:B--2---:R-:W-:-:S05]  /*0090*/  IMAD R5, R2, 0x140000, R3 ;  /* 0x0014000002057824 */ /* 0x004fca00078e0203 */
[----:B-1----:R-:W-:-:S07]  /*00a0*/  IADD3 R5, PT, PT, R5, 0x5000, RZ ;  /* 0x0000500005057810 */ /* 0x002fce0007ffe0ff */
.L_x_0:
[----:B------:R-:W0:Y:S01]  /*00b0*/  LDC.64 R12, c[0x0][0x380] ;  /* 0x0000e000ff0c7b82 */ /* 0x000e220000000a00 */
[C---:B------:R-:W-:Y:S02]  /*00c0*/  IADD3 R7, PT, PT, R5.reuse, -0x5000, RZ ;  /* 0xffffb00005077810 */ /* 0x040fe40007ffe0ff */
[C---:B------:R-:W-:Y:S02]  /*00d0*/  IADD3 R9, PT, PT, R5.reuse, -0x4600, RZ ;  /* 0xffffba0005097810 */ /* 0x040fe40007ffe0ff */
[C---:B------:R-:W-:Y:S02]  /*00e0*/  IADD3 R21, PT, PT, R5.reuse, -0x3c00, RZ ;  /* 0xffffc40005157810 */ /* 0x040fe40007ffe0ff */
[C---:B------:R-:W-:Y:S02]  /*00f0*/  IADD3 R23, PT, PT, R5.reuse, -0x3200, RZ ;  /* 0xffffce0005177810 */ /* 0x040fe40007ffe0ff */
[----:B------:R-:W-:Y:S01]  /*0100*/  IADD3 R19, PT, PT, R5, -0x2800, RZ ;  /* 0xffffd80005137810 */ /* 0x000fe20007ffe0ff */
[----:B0-----:R-:W-:-:S04]  /*0110*/  IMAD.WIDE.U32 R6, R7, 0x4, R12 ;  /* 0x0000000407067825 */ /* 0x001fc800078e000c */
[--C-:B------:R-:W-:Y:S01]  /*0120*/  IMAD.WIDE.U32 R8, R9, 0x4, R12.reuse ;  /* 0x0000000409087825 */ /* 0x100fe200078e000c */
[----:B------:R0:W2:Y:S03]  /*0130*/  LDG.E R27, desc[UR6][R6.64] ;  /* 0x00000006061b7981 */ /* 0x0000a6000c1e1900 */
[--C-:B------:R-:W-:Y:S01]  /*0140*/  IMAD.WIDE.U32 R20, R21, 0x4, R12.reuse ;  /* 0x0000000415147825 */ /* 0x100fe200078e000c */
[----:B------:R-:W3:Y:S03]  /*0150*/  LDG.E R25, desc[UR6][R8.64] ;  /* 0x0000000608197981 */ /* 0x000ee6000c1e1900 */
[----:B------:R-:W-:Y:S01]  /*0160*/  IMAD.WIDE.U32 R22, R23, 0x4, R12 ;  /* 0x0000000417167825 */ /* 0x000fe200078e000c */
[----:B------:R1:W4:Y:S01]  /*0170*/  LDG.E R24, desc[UR6][R20.64] ;  /* 0x0000000614187981 */ /* 0x000322000c1e1900 */
[----:B------:R-:W-:-:S02]  /*0180*/  IADD3 R29, PT, PT, R5, -0x1e00, RZ ;  /* 0xffffe200051d7810 */ /* 0x000fc40007ffe0ff */
[--C-:B------:R-:W-:Y:S01]  /*0190*/  IMAD.WIDE.U32 R18, R19, 0x4, R12.reuse ;  /* 0x0000000413127825 */ /* 0x100fe200078e000c */
[----:B------:R5:W4:Y:S01]  /*01a0*/  LDG.E R11, desc[UR6][R22.64] ;  /* 0x00000006160b7981 */ /* 0x000b22000c1e1900 */
[----:B------:R-:W-:Y:S02]  /*01b0*/  IADD3 R15, PT, PT, R5, -0x1400, RZ ;  /* 0xffffec00050f7810 */ /* 0x000fe40007ffe0ff */
[--C-:B------:R-:W-:Y:S01]  /*01c0*/  IMAD.WIDE.U32 R28, R29, 0x4, R12.reuse ;  /* 0x000000041d1c7825 */ /* 0x100fe200078e000c */
[----:B------:R-:W4:Y:S01]  /*01d0*/  LDG.E R10, desc[UR6][R18.64] ;  /* 0x00000006120a7981 */ /* 0x000f22000c1e1900 */
[----:B------:R-:W-:Y:S02]  /*01e0*/  IADD3 R17, PT, PT, R5, -0xa00, RZ ;  /* 0xfffff60005117810 */ /* 0x000fe40007ffe0ff */
[--C-:B------:R-:W-:Y:S01]  /*01f0*/  IMAD.WIDE.U32 R14, R15, 0x4, R12.reuse ;  /* 0x000000040f0e7825 */ /* 0x100fe200078e000c */
[----:B------:R-:W4:Y:S03]  /*0200*/  LDG.E R9, desc[UR6][R28.64] ;  /* 0x000000061c097981 */ /* 0x000f26000c1e1900 */
[----:B------:R-:W-:Y:S01]  /*0210*/  IMAD.WIDE.U32 R16, R17, 0x4, R12 ;  /* 0x0000000411107825 */ /* 0x000fe200078e000c */
[----:B------:R5:W4:Y:S01]  /*0220*/  LDG.E R8, desc[UR6][R14.64] ;  /* 0x000000060e087981 */ /* 0x000b22000c1e1900 */
[----:B0-----:R-:W-:-:S02]  /*0230*/  IADD3 R6, PT, PT, R5, 0xa00, RZ ;  /* 0x00000a0005067810 */ /* 0x001fc40007ffe0ff */
[C-C-:B-1----:R-:W-:Y:S01]  /*0240*/  IMAD.WIDE.U32 R20, R5.reuse, 0x4, R12.reuse ;  /* 0x0000000405147825 */ /* 0x142fe200078e000c */
[----:B------:R0:W4:Y:S01]  /*0250*/  LDG.E R7, desc[UR6][R16.64] ;  /* 0x0000000610077981 */ /* 0x000122000c1e1900 */
[C---:B------:R-:W-:Y:S02]  /*0260*/  IADD3 R26, PT, PT, R5.reuse, 0x1400, RZ ;  /* 0x00001400051a7810 */ /* 0x040fe40007ffe0ff */
[--C-:B-----5:R-:W-:Y:S02]  /*0270*/  IMAD.WIDE.U32 R22, R6, 0x4, R12.reuse ;  /* 0x0000000406167825 */ /* 0x120fe400078e000c */
[----:B------:R-:W5:Y:S01]  /*0280*/  LDG.E R6, desc[UR6][R20.64] ;  /* 0x0000000614067981 */ /* 0x000f62000c1e1900 */
[C---:B------:R-:W-:Y:S01]  /*0290*/  IADD3 R15, PT, PT, R5.reuse, 0x1e00, RZ ;  /* 0x00001e00050f7810 */ /* 0x040fe20007ffe0ff */
[--C-:B------:R-:W-:Y:S01]  /*02a0*/  IMAD.WIDE.U32 R18, R26, 0x4, R12.reuse ;  /* 0x000000041a127825 */ /* 0x100fe200078e000c */
[----:B------:R-:W-:Y:S01]  /*02b0*/  IADD3 R29, PT, PT, R5, 0x2800, RZ ;  /* 0x00002800051d7810 */ /* 0x000fe20007ffe0ff */
[----:B------:R1:W5:Y:S02]  /*02c0*/  LDG.E R26, desc[UR6][R22.64] ;  /* 0x00000006161a7981 */ /* 0x000364000c1e1900 */
[--C-:B------:R-:W-:Y:S01]  /*02d0*/  IMAD.WIDE.U32 R14, R15, 0x4, R12.reuse ;  /* 0x000000040f0e7825 */ /* 0x100fe200078e000c */
[----:B------:R-:W-:Y:S01]  /*02e0*/  IADD3 R28, PT, PT, R5, 0x3200, RZ ;  /* 0x00003200051c7810 */ /* 0x000fe20007ffe0ff */
[----:B------:R-:W5:Y:S02]  /*02f0*/  LDG.E R18, desc[UR6][R18.64] ;  /* 0x0000000612127981 */ /* 0x000f64000c1e1900 */
[----:B0-----:R-:W-:-:S02]  /*0300*/  IMAD.WIDE.U32 R16, R29, 0x4, R12 ;  /* 0x000000041d107825 */ /* 0x001fc400078e000c */
[----:B------:R-:W5:Y:S01]  /*0310*/  LDG.E R14, desc[UR6][R14.64] ;  /* 0x000000060e0e7981 */ /* 0x000f62000c1e1900 */
[C---:B-1----:R-:W-:Y:S01]  /*0320*/  IADD3 R23, PT, PT, R5.reuse, 0x3c00, RZ ;  /* 0x00003c0005177810 */ /* 0x042fe20007ffe0ff */
[--C-:B------:R-:W-:Y:S02]  /*0330*/  IMAD.WIDE.U32 R20, R28, 0x4, R12.reuse ;  /* 0x000000041c147825 */ /* 0x100fe400078e000c */
[----:B------:R-:W5:Y:S01]  /*0340*/  LDG.E R16, desc[UR6][R16.64] ;  /* 0x0000000610107981 */ /* 0x000f62000c1e1900 */
[----:B------:R-:W-:Y:S01]  /*0350*/  IADD3 R29, PT, PT, R5, 0x4600, RZ ;  /* 0x00004600051d7810 */ /* 0x000fe20007ffe0ff */
[--C-:B------:R-:W-:Y:S02]  /*0360*/  IMAD.WIDE.U32 R22, R23, 0x4, R12.reuse ;  /* 0x0000000417167825 */ /* 0x100fe400078e000c */
[----:B------:R-:W5:Y:S02]  /*0370*/  LDG.E R20, desc[UR6][R20.64] ;  /* 0x0000000614147981 */ /* 0x000f64000c1e1900 */
[----:B------:R-:W-:-:S02]  /*0380*/  IMAD.WIDE.U32 R12, R29, 0x4, R12 ;  /* 0x000000041d0c7825 */ /* 0x000fc400078e000c */
[----:B------:R-:W5:Y:S04]  /*0390*/  LDG.E R22, desc[UR6][R22.64] ;  /* 0x0000000616167981 */ /* 0x000f68000c1e1900 */
[----:B------:R-:W5:Y:S01]  /*03a0*/  LDG.E R12, desc[UR6][R12.64] ;  /* 0x000000060c0c7981 */ /* 0x000f62000c1e1900 */
[----:B------:R-:W-:Y:S01]  /*03b0*/  UIADD3 UR4, UPT, UPT, UR4, 0xa000, URZ ;  /* 0x0000a00004047890 */ /* 0x000fe2000fffe0ff */
[----:B------:R-:W-:-:S03]  /*03c0*/  IADD3 R5, PT, PT, R5, 0xa000, RZ ;  /* 0x0000a00005057810 */ /* 0x000fc60007ffe0ff */
[----:B------:R-:W-:Y:S01]  /*03d0*/  UISETP.NE.AND UP0, UPT, UR4, 0x145000, UPT ;  /* 0x001450000400788c */ /* 0x000fe2000bf05270 */
[----:B--2---:R-:W-:-:S04]  /*03e0*/  FADD R4, R27, R4 ;  /* 0x000000041b047221 */ /* 0x004fc80000000000 */
[----:B---3--:R-:W-:-:S04]  /*03f0*/  FADD R25, R4, R25 ;  /* 0x0000001904197221 */ /* 0x008fc80000000000 */
[----:B----4-:R-:W-:-:S04]  /*0400*/  FADD R24, R25, R24 ;  /* 0x0000001819187221 */ /* 0x010fc80000000000 */
[----:B------:R-:W-:-:S04]  /*0410*/  FADD R11, R24, R11 ;  /* 0x0000000b180b7221 */ /* 0x000fc80000000000 */
[----:B------:R-:W-:-:S04]  /*0420*/  FADD R10, R11, R10 ;  /* 0x0000000a0b0a7221 */ /* 0x000fc80000000000 */
[----:B------:R-:W-:-:S04]  /*0430*/  FADD R9, R10, R9 ;  /* 0x000000090a097221 */ /* 0x000fc80000000000 */
[----:B------:R-:W-:-:S04]  /*0440*/  FADD R8, R9, R8 ;  /* 0x0000000809087221 */ /* 0x000fc80000000000 */
[----:B------:R-:W-:-:S04]  /*0450*/  FADD R7, R8, R7 ;  /* 0x0000000708077221 */ /* 0x000fc80000000000 */
[----:B-----5:R-:W-:-:S04]  /*0460*/  FADD R7, R7, R6 ;  /* 0x0000000607077221 */ /* 0x020fc80000000000 */
[----:B------:R-:W-:-:S04]  /*0470*/  FADD R7, R7, R26 ;  /* 0x0000001a07077221 */ /* 0x000fc80000000000 */
[----:B------:R-:W-:-:S04]  /*0480*/  FADD R7, R7, R18 ;  /* 0x0000001207077221 */ /* 0x000fc80000000000 */
[----:B------:R-:W-:-:S04]  /*0490*/  FADD R7, R7, R14 ;  /* 0x0000000e07077221 */ /* 0x000fc80000000000 */
[----:B------:R-:W-:-:S04]  /*04a0*/  FADD R7, R7, R16 ;  /* 0x0000001007077221 */ /* 0x000fc80000000000 */
[----:B------:R-:W-:-:S04]  /*04b0*/  FADD R7, R7, R20 ;  /* 0x0000001407077221 */ /* 0x000fc80000000000 */
[----:B------:R-:W-:-:S04]  /*04c0*/  FADD R7, R7, R22 ;  /* 0x0000001607077221 */ /* 0x000fc80000000000 */
[----:B------:R-:W-:Y:S01]  /*04d0*/  FADD R4, R7, R12 ;  /* 0x0000000c07047221 */ /* 0x000fe20000000000 */
[----:B------:R-:W-:Y:S06]  /*04e0*/  BRA.U UP0, `(.L_x_0) ;  /* 0xfffffff900f07547 */ /* 0x000fec000b83ffff */
[----:B------:R-:W0:Y:S01]  /*04f0*/  S2UR UR5, SR_CgaCtaId ;  /* 0x00000000000579c3 */ /* 0x000e220000008800 */
[----:B------:R-:W-:Y:S01]  /*0500*/  UMOV UR4, 0x400 ;  /* 0x0000040000047882 */ /* 0x000fe20000000000 */
[C---:B------:R-:W-:Y:S02]  /*0510*/  ISETP.GT.U32.AND P0, PT, R2.reuse, 0x7, PT ;  /* 0x000000070200780c */ /* 0x040fe40003f04070 */
[----:B------:R-:W-:Y:S01]  /*0520*/  ISETP.GT.U32.AND P1, PT, R2, 0x3, PT ;  /* 0x000000030200780c */ /* 0x000fe20003f24070 */
[----:B0-----:R-:W-:-:S06]  /*0530*/  ULEA UR4, UR5, UR4, 0x18 ;  /* 0x0000000405047291 */ /* 0x001fcc000f8ec0ff */
[----:B------:R-:W-:-:S04]  /*0540*/  LEA R7, R0, UR4, 0x6 ;  /* 0x0000000400077c11 */ /* 0x000fc8000f8e30ff */
[----:B------:R-:W-:-:S05]  /*0550*/  LEA R5, R2, R7, 0x2 ;  /* 0x0000000702057211 */ /* 0x000fca00078e10ff */
[----:B------:R-:W-:Y:S01]  /*0560*/  STS [R5], R4 ;  /* 0x0000000405007388 */ /* 0x000fe20000000800 */
[----:B------:R-:W-:Y:S06]  /*0570*/  BAR.SYNC.DEFER_BLOCKING 0x0 ;  /* 0x0000000000007b1d */ /* 0x000fec0000010000 */
[----:B------:R-:W-:Y:S04]  /*0580*/  @!P0 LDS R0, [R5+0x20] ;  /* 0x0000200005008984 */ /* 0x000fe80000000800 */
[----:B------:R-:W0:Y:S02]  /*0590*/  @!P0 LDS R9, [R5] ;  /* 0x0000000005098984 */ /* 0x000e240000000800 */
[----:B0-----:R-:W-:-:S05]  /*05a0*/  @!P0 FADD R0, R0, R9 ;  /* 0x0000000900008221 */ /* 0x001fca0000000000 */
[----:B------:R-:W-:Y:S01]  /*05b0*/  @!P0 STS [R5], R0 ;  /* 0x0000000005008388 */ /* 0x000fe20000000800 */
[----:B------:R-:W-:Y:S01]  /*05c0*/  BAR.SYNC.DEFER_BLOCKING 0x0 ;  /* 0x0000000000007b1d */ /* 0x000fe20000010000 */
[----:B------:R-:W-:-:S05]  /*05d0*/  ISETP.GT.U32.AND P0, PT, R2, 0x1, PT ;  /* 0x000000010200780c */ /* 0x000fca0003f04070 */
[----:B------:R-:W-:Y:S04]  /*05e0*/  @!P1 LDS R6, [R5+0x10] ;  /* 0x0000100005069984 */ /* 0x000fe80000000800 */
[----:B------:R-:W0:Y:S02]  /*05f0*/  @!P1 LDS R9, [R5] ;  /* 0x0000000005099984 */ /* 0x000e240000000800 */
[----:B0-----:R-:W-:-:S05]  /*0600*/  @!P1 FADD R6, R6, R9 ;  /* 0x0000000906069221 */ /* 0x001fca0000000000 */
[----:B------:R-:W-:Y:S01]  /*0610*/  @!P1 STS [R5], R6 ;  /* 0x0000000605009388 */ /* 0x000fe20000000800 */
[----:B------:R-:W-:Y:S01]  /*0620*/  BAR.SYNC.DEFER_BLOCKING 0x0 ;  /* 0x0000000000007b1d */ /* 0x000fe20000010000 */
[----:B------:R-:W-:-:S05]  /*0630*/  ISETP.NE.AND P1, PT, R2, RZ, PT ;  /* 0x000000ff0200720c */ /* 0x000fca0003f25270 */
[----:B------:R-:W-:Y:S04]  /*0640*/  @!P0 LDS R4, [R5+0x8] ;  /* 0x0000080005048984 */ /* 0x000fe80000000800 */
[----:B------:R-:W0:Y:S02]  /*0650*/  @!P0 LDS R9, [R5] ;  /* 0x0000000005098984 */ /* 0x000e240000000800 */
[----:B0-----:R-:W-:-:S05]  /*0660*/  @!P0 FADD R4, R4, R9 ;  /* 0x0000000904048221 */ /* 0x001fca0000000000 */
[----:B------:R-:W-:Y:S01]  /*0670*/  @!P0 STS [R5], R4 ;  /* 0x0000000405008388 */ /* 0x000fe20000000800 */
[----:B------:R-:W-:Y:S01]  /*0680*/  BAR.SYNC.DEFER_BLOCKING 0x0 ;  /* 0x0000000000007b1d */ /* 0x000fe20000010000 */
[----:B------:R-:W-:-:S05]  /*0690*/  LOP3.LUT P0, RZ, R2, 0xf, RZ, 0xc0, !PT ;  /* 0x0000000f02ff7812 */ /* 0x000fca000780c0ff */
[----:B------:R-:W-:Y:S04]  /*06a0*/  @!P1 LDS R0, [R7+0x4] ;  /* 0x0000040007009984 */ /* 0x000fe80000000800 */
[----:B------:R-:W0:Y:S02]  /*06b0*/  @!P1 LDS R9, [R5] ;  /* 0x0000000005099984 */ /* 0x000e240000000800 */
[----:B0-----:R-:W-:-:S05]  /*06c0*/  @!P1 FADD R0, R0, R9 ;  /* 0x0000000900009221 */ /* 0x001fca0000000000 */
[----:B------:R0:W-:Y:S01]  /*06d0*/  @!P1 STS [R5], R0 ;  /* 0x0000000005009388 */ /* 0x0001e20000000800 */
[----:B------:R-:W-:Y:S06]  /*06e0*/  BAR.SYNC.DEFER_BLOCKING 0x0 ;  /* 0x0000000000007b1d */ /* 0x000fec0000010000 */
[----:B------:R-:W-:Y:S05]  /*06f0*/  @P0 EXIT ;  /* 0x000000000000094d */ /* 0x000fea0003800000 */
[----:B------:R-:W1:Y:S01]  /*0700*/  LDS R7, [R7] ;  /* 0x0000000007077984 */ /* 0x000e620000000800 */
[----:B0-----:R-:W0:Y:S02]  /*0710*/  LDC.64 R4, c[0x0][0x388] ;  /* 0x0000e200ff047b82 */ /* 0x001e240000000a00 */
[----:B0-----:R-:W-:-:S05]  /*0720*/  IMAD.WIDE R2, R3, 0x4, R4 ;  /* 0x0000000403027825 */ /* 0x001fca00078e0204 */
[----:B-1----:R-:W-:Y:S01]  /*0730*/  STG.E desc[UR6][R2.64], R7 ;  /* 0x0000000702007986 */ /* 0x002fe2000c101906 */
[----:B------:R-:W-:Y:S05]  /*0740*/  EXIT ;  /* 0x000000000000794d */ /* 0x000fea0003800000 */
.L_x_1:
[----:B------:R-:W-:-:S00]  /*0750*/  BRA `(.L_x_1) ;  /* 0xfffffffc00fc7947 */ /* 0x000fc0000383ffff */
[----:B------:R-:W-:-:S00]  /*0760*/  NOP ;  /* 0x0000000000007918 */ /* 0x000fc00000000000 */
        /* <DEDUP_REMOVED lines=9> */
.L_x_2:


//--------------------- .nv.shared._Z19column_reduce_transPfS_ --------------------------
	.section	.nv.shared._Z19column_reduce_transPfS_,"aw",@nobits
	.sectionflags	@""
	.align	4
.nv.shared._Z19column_reduce_transPfS_:
	.zero		3072


//--------------------- .nv.shared.reserved.0     --------------------------
	.section	.nv.shared.reserved.0,"aw",@nobits
	.weak		__nv_reservedSMEM_offset_0_alias
	.size		__nv_reservedSMEM_offset_0_alias, 0, 64
	.other		__nv_reservedSMEM_offset_0_alias,@"STO_CUDA_RESERVED_SHARED STV_DEFAULT"
__nv_reservedSMEM_offset_0_alias:
	.zero		0
	.zero		64


//--------------------- .nv.constant0._Z19column_reduce_transPfS_ --------------------------
	.section	.nv.constant0._Z19column_reduce_transPfS_,"a",@progbits
	.sectionflags	@""
	.align	4
.nv.constant0._Z19column_reduce_transPfS_:
	.zero		912


//--------------------- SYMBOLS --------------------------

	.type		.nv.reservedSmem.offset0,@object
	.size		.nv.reservedSmem.offset0,0x4
	.type		.nv.reservedSmem.cap,@object
	.size		.nv.reservedSmem.cap,0x4
